//
// Generated by NVIDIA NVVM Compiler
//
// Compiler Build ID: CL-36424714
// Cuda compilation tools, release 13.0, V13.0.88
// Based on NVVM 20.0.0
//

.version 9.0
.target sm_100
.address_size 64

	// .globl	_Z23convolution_with_tilingPfS_ii
.const .align 4 .b8 F[100];
// _ZZ23convolution_with_tilingPfS_iiE3A_s has been demoted

.visible .entry _Z23convolution_with_tilingPfS_ii(
	.param .u64 .ptr .align 1 _Z23convolution_with_tilingPfS_ii_param_0,
	.param .u64 .ptr .align 1 _Z23convolution_with_tilingPfS_ii_param_1,
	.param .u32 _Z23convolution_with_tilingPfS_ii_param_2,
	.param .u32 _Z23convolution_with_tilingPfS_ii_param_3
)
{
	.reg .pred 	%p<11>;
	.reg .b32 	%r<23>;
	.reg .b32 	%f<77>;
	.reg .b64 	%rd<9>;
	// demoted variable
	.shared .align 4 .b8 _ZZ23convolution_with_tilingPfS_iiE3A_s[4096];
	ld.param.u64 	%rd1, [_Z23convolution_with_tilingPfS_ii_param_0];
	ld.param.u64 	%rd2, [_Z23convolution_with_tilingPfS_ii_param_1];
	ld.param.u32 	%r6, [_Z23convolution_with_tilingPfS_ii_param_2];
	ld.param.u32 	%r7, [_Z23convolution_with_tilingPfS_ii_param_3];
	mov.u32 	%r9, %ctaid.x;
	mov.u32 	%r10, %tid.x;
	add.s32 	%r1, %r10, -2;
	mad.lo.s32 	%r2, %r9, 28, %r1;
	mov.u32 	%r11, %ctaid.y;
	mov.u32 	%r3, %tid.y;
	mad.lo.s32 	%r12, %r11, 28, %r3;
	add.s32 	%r4, %r12, -2;
	setp.gt.u32 	%p2, %r12, 1;
	setp.lt.s32 	%p3, %r4, %r7;
	and.pred  	%p4, %p2, %p3;
	setp.gt.s32 	%p5, %r2, -1;
	and.pred  	%p6, %p5, %p4;
	setp.lt.s32 	%p7, %r2, %r6;
	and.pred  	%p1, %p7, %p6;
	shl.b32 	%r14, %r3, 7;
	mov.u32 	%r15, _ZZ23convolution_with_tilingPfS_iiE3A_s;
	add.s32 	%r16, %r15, %r14;
	shl.b32 	%r17, %r10, 2;
	add.s32 	%r5, %r16, %r17;
	not.pred 	%p8, %p1;
	@%p8 bra 	$L__BB0_2;
	cvta.to.global.u64 	%rd3, %rd1;
	mad.lo.s32 	%r19, %r6, %r4, %r2;
	mul.wide.s32 	%rd4, %r19, 4;
	add.s64 	%rd5, %rd3, %rd4;
	ld.global.f32 	%f1, [%rd5];
	st.shared.f32 	[%r5], %f1;
	bra.uni 	$L__BB0_3;
$L__BB0_2:
	mov.b32 	%r18, 0;
	st.shared.u32 	[%r5], %r18;
$L__BB0_3:
	bar.sync 	0;
	@%p8 bra 	$L__BB0_6;
	add.s32 	%r20, %r3, -2;
	max.u32 	%r21, %r20, %r1;
	setp.gt.u32 	%p10, %r21, 27;
	@%p10 bra 	$L__BB0_6;
	ld.const.f32 	%f2, [F];
	ld.shared.f32 	%f3, [%r5+-264];
	fma.rn.f32 	%f4, %f2, %f3, 0f00000000;
	ld.const.f32 	%f5, [F+4];
	ld.shared.f32 	%f6, [%r5+-260];
	fma.rn.f32 	%f7, %f5, %f6, %f4;
	ld.const.f32 	%f8, [F+8];
	ld.shared.f32 	%f9, [%r5+-256];
	fma.rn.f32 	%f10, %f8, %f9, %f7;
	ld.const.f32 	%f11, [F+12];
	ld.shared.f32 	%f12, [%r5+-252];
	fma.rn.f32 	%f13, %f11, %f12, %f10;
	ld.const.f32 	%f14, [F+16];
	ld.shared.f32 	%f15, [%r5+-248];
	fma.rn.f32 	%f16, %f14, %f15, %f13;
	ld.const.f32 	%f17, [F+20];
	ld.shared.f32 	%f18, [%r5+-136];
	fma.rn.f32 	%f19, %f17, %f18, %f16;
	ld.const.f32 	%f20, [F+24];
	ld.shared.f32 	%f21, [%r5+-132];
	fma.rn.f32 	%f22, %f20, %f21, %f19;
	ld.const.f32 	%f23, [F+28];
	ld.shared.f32 	%f24, [%r5+-128];
	fma.rn.f32 	%f25, %f23, %f24, %f22;
	ld.const.f32 	%f26, [F+32];
	ld.shared.f32 	%f27, [%r5+-124];
	fma.rn.f32 	%f28, %f26, %f27, %f25;
	ld.const.f32 	%f29, [F+36];
	ld.shared.f32 	%f30, [%r5+-120];
	fma.rn.f32 	%f31, %f29, %f30, %f28;
	ld.const.f32 	%f32, [F+40];
	ld.shared.f32 	%f33, [%r5+-8];
	fma.rn.f32 	%f34, %f32, %f33, %f31;
	ld.const.f32 	%f35, [F+44];
	ld.shared.f32 	%f36, [%r5+-4];
	fma.rn.f32 	%f37, %f35, %f36, %f34;
	ld.const.f32 	%f38, [F+48];
	ld.shared.f32 	%f39, [%r5];
	fma.rn.f32 	%f40, %f38, %f39, %f37;
	ld.const.f32 	%f41, [F+52];
	ld.shared.f32 	%f42, [%r5+4];
	fma.rn.f32 	%f43, %f41, %f42, %f40;
	ld.const.f32 	%f44, [F+56];
	ld.shared.f32 	%f45, [%r5+8];
	fma.rn.f32 	%f46, %f44, %f45, %f43;
	ld.const.f32 	%f47, [F+60];
	ld.shared.f32 	%f48, [%r5+120];
	fma.rn.f32 	%f49, %f47, %f48, %f46;
	ld.const.f32 	%f50, [F+64];
	ld.shared.f32 	%f51, [%r5+124];
	fma.rn.f32 	%f52, %f50, %f51, %f49;
	ld.const.f32 	%f53, [F+68];
	ld.shared.f32 	%f54, [%r5+128];
	fma.rn.f32 	%f55, %f53, %f54, %f52;
	ld.const.f32 	%f56, [F+72];
	ld.shared.f32 	%f57, [%r5+132];
	fma.rn.f32 	%f58, %f56, %f57, %f55;
	ld.const.f32 	%f59, [F+76];
	ld.shared.f32 	%f60, [%r5+136];
	fma.rn.f32 	%f61, %f59, %f60, %f58;
	ld.const.f32 	%f62, [F+80];
	ld.shared.f32 	%f63, [%r5+248];
	fma.rn.f32 	%f64, %f62, %f63, %f61;
	ld.const.f32 	%f65, [F+84];
	ld.shared.f32 	%f66, [%r5+252];
	fma.rn.f32 	%f67, %f65, %f66, %f64;
	ld.const.f32 	%f68, [F+88];
	ld.shared.f32 	%f69, [%r5+256];
	fma.rn.f32 	%f70, %f68, %f69, %f67;
	ld.const.f32 	%f71, [F+92];
	ld.shared.f32 	%f72, [%r5+260];
	fma.rn.f32 	%f73, %f71, %f72, %f70;
	ld.const.f32 	%f74, [F+96];
	ld.shared.f32 	%f75, [%r5+264];
	fma.rn.f32 	%f76, %f74, %f75, %f73;
	mad.lo.s32 	%r22, %r6, %r4, %r2;
	cvta.to.global.u64 	%rd6, %rd2;
	mul.wide.s32 	%rd7, %r22, 4;
	add.s64 	%rd8, %rd6, %rd7;
	st.global.f32 	[%rd8], %f76;
$L__BB0_6:
	ret;

}


// ===== COMPILED SASS (sm_100) =====

	.target	sm_100

	.elftype	@"ET_EXEC"


//--------------------- .note.nv.tkinfo           --------------------------
	.section	.note.nv.tkinfo,"",@"SHT_NOTE"
	.sectionflags	@"SHF_NOTE_NV_TKINFO"
	.tkinfo
        /*0018*/ 	.word	0x00000002
        /*0030*/ 	.string	""
        /*0030*/ 	.string	"ptxas"
        /*0030*/ 	.string	"Cuda compilation tools, release 13.0, V13.0.88"
        /*0030*/ 	.string	"Build cuda_13.0.r13.0/compiler.36424714_0"
        /*0030*/ 	.string	"-arch sm_100 -m 64 "



//--------------------- .note.nv.cuinfo           --------------------------
	.section	.note.nv.cuinfo,"",@"SHT_NOTE"
	.sectionflags	@"SHF_NOTE_NV_CUINFO"
        /*0018*/ 	.short	0x0002
        /*001a*/ 	.short	0x0064
        /*001c*/ 	.short	0x0082
	.zero		2


//--------------------- .nv.info                  --------------------------
	.section	.nv.info,"",@"SHT_CUDA_INFO"
	.align	4


	//----- nvinfo : EIATTR_REGCOUNT
	.align		4
        /*0000*/ 	.byte	0x04, 0x2f
        /*0002*/ 	.short	(.L_2 - .L_1)
	.align		4
.L_1:
        /*0004*/ 	.word	index@(_Z23convolution_with_tilingPfS_ii)
        /*0008*/ 	.word	0x00000018


	//----- nvinfo : EIATTR_FRAME_SIZE
	.align		4
.L_2:
        /*000c*/ 	.byte	0x04, 0x11
        /*000e*/ 	.short	(.L_4 - .L_3)
	.align		4
.L_3:
        /*0010*/ 	.word	index@(_Z23convolution_with_tilingPfS_ii)
        /*0014*/ 	.word	0x00000000


	//----- nvinfo : EIATTR_MIN_STACK_SIZE
	.align		4
.L_4:
        /*0018*/ 	.byte	0x04, 0x12
        /*001a*/ 	.short	(.L_6 - .L_5)
	.align		4
.L_5:
        /*001c*/ 	.word	index@(_Z23convolution_with_tilingPfS_ii)
        /*0020*/ 	.word	0x00000000
.L_6:


//--------------------- .nv.compat                --------------------------
	.section	.nv.compat,"",@"SHT_CUDA_COMPAT_INFO"
	.align	4
        /*0000*/ 	.byte	0x02, 0x09, 0x00, 0x00, 0x02, 0x02, 0x01, 0x00, 0x02, 0x05, 0x05, 0x00, 0x03, 0x07, 0x01, 0x01
        /*0010*/ 	.byte	0x02, 0x03, 0x00, 0x00, 0x02, 0x06, 0x01, 0x00, 0x04, 0x0b, 0x08, 0x00, 0x09, 0x00, 0x00, 0x00
        /*0020*/ 	.byte	0x00, 0x00, 0x00, 0x00


//--------------------- .nv.info._Z23convolution_with_tilingPfS_ii --------------------------
	.section	.nv.info._Z23convolution_with_tilingPfS_ii,"",@"SHT_CUDA_INFO"
	.sectionflags	@""
	.align	4


	//----- nvinfo : EIATTR_CUDA_API_VERSION
	.align		4
        /*0000*/ 	.byte	0x04, 0x37
        /*0002*/ 	.short	(.L_8 - .L_7)
.L_7:
        /*0004*/ 	.word	0x00000082


	//----- nvinfo : EIATTR_KPARAM_INFO
	.align		4
.L_8:
        /*0008*/ 	.byte	0x04, 0x17
        /*000a*/ 	.short	(.L_10 - .L_9)
.L_9:
        /*000c*/ 	.word	0x00000000
        /*0010*/ 	.short	0x0003
        /*0012*/ 	.short	0x0014
        /*0014*/ 	.byte	0x00, 0xf0, 0x11, 0x00


	//----- nvinfo : EIATTR_KPARAM_INFO
	.align		4
.L_10:
        /*0018*/ 	.byte	0x04, 0x17
        /*001a*/ 	.short	(.L_12 - .L_11)
.L_11:
        /*001c*/ 	.word	0x00000000
        /*0020*/ 	.short	0x0002
        /*0022*/ 	.short	0x0010
        /*0024*/ 	.byte	0x00, 0xf0, 0x11, 0x00


	//----- nvinfo : EIATTR_KPARAM_INFO
	.align		4
.L_12:
        /*0028*/ 	.byte	0x04, 0x17
        /*002a*/ 	.short	(.L_14 - .L_13)
.L_13:
        /*002c*/ 	.word	0x00000000
        /*0030*/ 	.short	0x0001
        /*0032*/ 	.short	0x0008
        /*0034*/ 	.byte	0x00, 0xf5, 0x21, 0x00


	//----- nvinfo : EIATTR_KPARAM_INFO
	.align		4
.L_14:
        /*0038*/ 	.byte	0x04, 0x17
        /*003a*/ 	.short	(.L_16 - .L_15)
.L_15:
        /*003c*/ 	.word	0x00000000
        /*0040*/ 	.short	0x0000
        /*0042*/ 	.short	0x0000
        /*0044*/ 	.byte	0x00, 0xf5, 0x21, 0x00


	//----- nvinfo : EIATTR_SPARSE_MMA_MASK
	.align		4
.L_16:
        /*0048*/ 	.byte	0x03, 0x50
        /*004a*/ 	.short	0x0000


	//----- nvinfo : EIATTR_MAXREG_COUNT
	.align		4
        /*004c*/ 	.byte	0x03, 0x1b
        /*004e*/ 	.short	0x00ff


	//----- nvinfo : EIATTR_NUM_BARRIERS
	.align		4
        /*0050*/ 	.byte	0x02, 0x4c
        /*0052*/ 	.byte	0x01
	.zero		1


	//----- nvinfo : EIATTR_MERCURY_ISA_VERSION
	.align		4
        /*0054*/ 	.byte	0x03, 0x5f
        /*0056*/ 	.short	0x0101


	//----- nvinfo : EIATTR_VRC_CTA_INIT_COUNT
	.align		4
        /*0058*/ 	.byte	0x02, 0x4a
	.zero		1
	.zero		1


	//----- nvinfo : EIATTR_EXIT_INSTR_OFFSETS
	.align		4
        /*005c*/ 	.byte	0x04, 0x1c
        /*005e*/ 	.short	(.L_18 - .L_17)


	//   ....[0]....
.L_17:
        /*0060*/ 	.word	0x000001b0


	//   ....[1]....
        /*0064*/ 	.word	0x000001e0


	//   ....[2]....
        /*0068*/ 	.word	0x000005c0


	//----- nvinfo : EIATTR_CBANK_PARAM_SIZE
	.align		4
.L_18:
        /*006c*/ 	.byte	0x03, 0x19
        /*006e*/ 	.short	0x0018


	//----- nvinfo : EIATTR_PARAM_CBANK
	.align		4
        /*0070*/ 	.byte	0x04, 0x0a
        /*0072*/ 	.short	(.L_20 - .L_19)
	.align		4
.L_19:
        /*0074*/ 	.word	index@(.nv.constant0._Z23convolution_with_tilingPfS_ii)
        /*0078*/ 	.short	0x0380
        /*007a*/ 	.short	0x0018


	//----- nvinfo : EIATTR_SW_WAR
	.align		4
.L_20:
        /*007c*/ 	.byte	0x04, 0x36
        /*007e*/ 	.short	(.L_22 - .L_21)
.L_21:
        /*0080*/ 	.word	0x00000008
.L_22:


//--------------------- .nv.callgraph             --------------------------
	.section	.nv.callgraph,"",@"SHT_CUDA_CALLGRAPH"
	.align	4
	.sectionentsize	8
	.align		4
        /*0000*/ 	.word	0x00000000
	.align		4
        /*0004*/ 	.word	0xffffffff
	.align		4
        /*0008*/ 	.word	0x00000000
	.align		4
        /*000c*/ 	.word	0xfffffffe
	.align		4
        /*0010*/ 	.word	0x00000000
	.align		4
        /*0014*/ 	.word	0xfffffffd
	.align		4
        /*0018*/ 	.word	0x00000000
	.align		4
        /*001c*/ 	.word	0xfffffffc


//--------------------- .nv.constant3             --------------------------
	.section	.nv.constant3,"a",@progbits
	.align	4
.nv.constant3:
	.type		F,@object
	.size		F,(.L_0 - F)
F:
	.zero		100
.L_0:


//--------------------- .text._Z23convolution_with_tilingPfS_ii --------------------------
	.section	.text._Z23convolution_with_tilingPfS_ii,"ax",@progbits
	.align	128
        .global         _Z23convolution_with_tilingPfS_ii
        .type           _Z23convolution_with_tilingPfS_ii,@function
        .size           _Z23convolution_with_tilingPfS_ii,(.L_x_1 - _Z23convolution_with_tilingPfS_ii)
        .other          _Z23convolution_with_tilingPfS_ii,@"STO_CUDA_ENTRY STV_DEFAULT"
_Z23convolution_with_tilingPfS_ii:
.text._Z23convolution_with_tilingPfS_ii:
[----:B------:R-:W-:Y:S01]  /*0000*/  LDC R1, c[0x0][0x37c] ;  /* 0x0000df00ff017b82 */ /* 0x000fe20000000800 */
[----:B------:R-:W0:Y:S01]  /*0010*/  S2R R4, SR_CTAID.Y ;  /* 0x0000000000047919 */ /* 0x000e220000002600 */
[----:B------:R-:W1:Y:S01]  /*0020*/  LDCU.64 UR8, c[0x0][0x390] ;  /* 0x00007200ff0877ac */ /* 0x000e620008000a00 */
[----:B------:R-:W0:Y:S01]  /*0030*/  S2R R11, SR_TID.Y ;  /* 0x00000000000b7919 */ /* 0x000e220000002200 */
[----:B------:R-:W2:Y:S01]  /*0040*/  LDCU.64 UR6, c[0x0][0x358] ;  /* 0x00006b00ff0677ac */ /* 0x000ea20008000a00 */
[----:B------:R-:W3:Y:S01]  /*0050*/  S2R R9, SR_TID.X ;  /* 0x0000000000097919 */ /* 0x000ee20000002100 */
[----:B------:R-:W4:Y:S01]  /*0060*/  S2R R5, SR_CTAID.X ;  /* 0x0000000000057919 */ /* 0x000f220000002500 */
[----:B0-----:R-:W-:Y:S01]  /*0070*/  IMAD R4, R4, 0x1c, R11 ;  /* 0x0000001c04047824 */ /* 0x001fe200078e020b */
[----:B---3--:R-:W-:-:S04]  /*0080*/  IADD3 R0, PT, PT, R9, -0x2, RZ ;  /* 0xfffffffe09007810 */ /* 0x008fc80007ffe0ff */
[----:B------:R-:W-:Y:S01]  /*0090*/  IADD3 R3, PT, PT, R4, -0x2, RZ ;  /* 0xfffffffe04037810 */ /* 0x000fe20007ffe0ff */
[----:B----4-:R-:W-:-:S03]  /*00a0*/  IMAD R2, R5, 0x1c, R0 ;  /* 0x0000001c05027824 */ /* 0x010fc600078e0200 */
[----:B-1----:R-:W-:-:S04]  /*00b0*/  ISETP.GE.AND P0, PT, R3, UR9, PT ;  /* 0x0000000903007c0c */ /* 0x002fc8000bf06270 */
[----:B------:R-:W-:-:S04]  /*00c0*/  ISETP.GT.U32.AND P0, PT, R4, 0x1, !P0 ;  /* 0x000000010400780c */ /* 0x000fc80004704070 */
[----:B------:R-:W-:-:S04]  /*00d0*/  ISETP.GT.AND P0, PT, R2, -0x1, P0 ;  /* 0xffffffff0200780c */ /* 0x000fc80000704270 */
[----:B------:R-:W-:-:S13]  /*00e0*/  ISETP.LT.AND P0, PT, R2, UR8, P0 ;  /* 0x0000000802007c0c */ /* 0x000fda0008701270 */
[----:B------:R-:W0:Y:S01]  /*00f0*/  @P0 LDC.64 R6, c[0x0][0x380] ;  /* 0x0000e000ff060b82 */ /* 0x000e220000000a00 */
[----:B------:R-:W-:-:S04]  /*0100*/  @P0 IMAD R5, R3, UR8, R2 ;  /* 0x0000000803050c24 */ /* 0x000fc8000f8e0202 */
[----:B0-----:R-:W-:-:S06]  /*0110*/  @P0 IMAD.WIDE R6, R5, 0x4, R6 ;  /* 0x0000000405060825 */ /* 0x001fcc00078e0206 */
[----:B--2---:R-:W2:Y:S01]  /*0120*/  @P0 LDG.E R7, desc[UR6][R6.64] ;  /* 0x0000000606070981 */ /* 0x004ea2000c1e1900 */
[----:B------:R-:W0:Y:S01]  /*0130*/  S2UR UR5, SR_CgaCtaId ;  /* 0x00000000000579c3 */ /* 0x000e220000008800 */
[----:B------:R-:W-:Y:S02]  /*0140*/  UMOV UR4, 0x400 ;  /* 0x0000040000047882 */ /* 0x000fe40000000000 */
[----:B0-----:R-:W-:-:S06]  /*0150*/  ULEA UR4, UR5, UR4, 0x18 ;  /* 0x0000000405047291 */ /* 0x001fcc000f8ec0ff */
[----:B------:R-:W-:-:S04]  /*0160*/  LEA R4, R11, UR4, 0x7 ;  /* 0x000000040b047c11 */ /* 0x000fc8000f8e38ff */
[----:B------:R-:W-:-:S05]  /*0170*/  LEA R4, R9, R4, 0x2 ;  /* 0x0000000409047211 */ /* 0x000fca00078e10ff */
[----:B--2---:R0:W-:Y:S04]  /*0180*/  @P0 STS [R4], R7 ;  /* 0x0000000704000388 */ /* 0x0041e80000000800 */
[----:B------:R0:W-:Y:S01]  /*0190*/  @!P0 STS [R4], RZ ;  /* 0x000000ff04008388 */ /* 0x0001e20000000800 */
[----:B------:R-:W-:Y:S06]  /*01a0*/  BAR.SYNC.DEFER_BLOCKING 0x0 ;  /* 0x0000000000007b1d */ /* 0x000fec0000010000 */
[----:B------:R-:W-:Y:S05]  /*01b0*/  @!P0 EXIT ;  /* 0x000000000000894d */ /* 0x000fea0003800000 */
[----:B------:R-:W-:-:S04]  /*01c0*/  VIADDMNMX.U32 R0, R11, 0xfffffffe, R0, !PT ;  /* 0xfffffffe0b007846 */ /* 0x000fc80007800000 */
[----:B------:R-:W-:-:S13]  /*01d0*/  ISETP.GT.U32.AND P0, PT, R0, 0x1b, PT ;  /* 0x0000001b0000780c */ /* 0x000fda0003f04070 */
[----:B------:R-:W-:Y:S05]  /*01e0*/  @P0 EXIT ;  /* 0x000000000000094d */ /* 0x000fea0003800000 */
[----:B------:R-:W1:Y:S01]  /*01f0*/  LDS R0, [R4+-0x108] ;  /* 0xfffef80004007984 */ /* 0x000e620000000800 */
[----:B------:R-:W1:Y:S01]  /*0200*/  LDCU.128 UR12, c[0x3][URZ] ;  /* 0x00c00000ff0c77ac */ /* 0x000e620008000c00 */
[----:B------:R-:W-:Y:S02]  /*0210*/  IMAD R3, R3, UR8, R2 ;  /* 0x0000000803037c24 */ /* 0x000fe4000f8e0202 */
[----:B0-----:R-:W0:Y:S01]  /*0220*/  LDS R7, [R4+-0x104] ;  /* 0xfffefc0004077984 */ /* 0x001e220000000800 */
[----:B------:R-:W2:Y:S03]  /*0230*/  LDCU.128 UR16, c[0x3][0x10] ;  /* 0x00c00200ff1077ac */ /* 0x000ea60008000c00 */
[----:B------:R-:W3:Y:S01]  /*0240*/  LDS R8, [R4+-0x100] ;  /* 0xffff000004087984 */ /* 0x000ee20000000800 */
[----:B------:R-:W4:Y:S03]  /*0250*/  LDCU UR4, c[0x3][0x60] ;  /* 0x00c00c00ff0477ac */ /* 0x000f260008000800 */
[----:B------:R-:W5:Y:S04]  /*0260*/  LDS R9, [R4+-0xfc] ;  /* 0xffff040004097984 */ /* 0x000f680000000800 */
[----:B------:R-:W2:Y:S04]  /*0270*/  LDS R10, [R4+-0xf8] ;  /* 0xffff0800040a7984 */ /* 0x000ea80000000800 */
[----:B------:R-:W4:Y:S04]  /*0280*/  LDS R11, [R4+-0x88] ;  /* 0xffff7800040b7984 */ /* 0x000f280000000800 */
[----:B------:R-:W4:Y:S04]  /*0290*/  LDS R12, [R4+-0x84] ;  /* 0xffff7c00040c7984 */ /* 0x000f280000000800 */
[----:B------:R-:W4:Y:S04]  /*02a0*/  LDS R14, [R4+-0x80] ;  /* 0xffff8000040e7984 */ /* 0x000f280000000800 */
[----:B------:R-:W4:Y:S04]  /*02b0*/  LDS R16, [R4+-0x7c] ;  /* 0xffff840004107984 */ /* 0x000f280000000800 */
[----:B------:R-:W4:Y:S01]  /*02c0*/  LDS R5, [R4+-0x78] ;  /* 0xffff880004057984 */ /* 0x000f220000000800 */
[----:B-1----:R-:W-:-:S03]  /*02d0*/  FFMA R6, R0, UR12, RZ ;  /* 0x0000000c00067c23 */ /* 0x002fc600080000ff */
[----:B------:R-:W-:Y:S01]  /*02e0*/  LDS R13, [R4+0x80] ;  /* 0x00008000040d7984 */ /* 0x000fe20000000800 */
[----:B0-----:R-:W-:-:S03]  /*02f0*/  FFMA R7, R7, UR13, R6 ;  /* 0x0000000d07077c23 */ /* 0x001fc60008000006 */
[----:B------:R-:W0:Y:S01]  /*0300*/  LDS R0, [R4+-0x8] ;  /* 0xfffff80004007984 */ /* 0x000e220000000800 */
[----:B---3--:R-:W-:-:S03]  /*0310*/  FFMA R8, R8, UR14, R7 ;  /* 0x0000000e08087c23 */ /* 0x008fc60008000007 */
[----:B------:R-:W1:Y:S01]  /*0320*/  LDS R6, [R4+-0x4] ;  /* 0xfffffc0004067984 */ /* 0x000e620000000800 */
[----:B-----5:R-:W-:-:S03]  /*0330*/  FFMA R9, R9, UR15, R8 ;  /* 0x0000000f09097c23 */ /* 0x020fc60008000008 */
[----:B------:R-:W3:Y:S01]  /*0340*/  LDS R7, [R4] ;  /* 0x0000000004077984 */ /* 0x000ee20000000800 */
[----:B------:R-:W5:Y:S01]  /*0350*/  LDCU.128 UR12, c[0x3][0x20] ;  /* 0x00c00400ff0c77ac */ /* 0x000f620008000c00 */
[----:B--2---:R-:W-:Y:S02]  /*0360*/  FFMA R10, R10, UR16, R9 ;  /* 0x000000100a0a7c23 */ /* 0x004fe40008000009 */
[----:B------:R-:W2:Y:S02]  /*0370*/  LDS R8, [R4+0x4] ;  /* 0x0000040004087984 */ /* 0x000ea40000000800 */
[----:B----4-:R-:W-:Y:S02]  /*0380*/  FFMA R11, R11, UR17, R10 ;  /* 0x000000110b0b7c23 */ /* 0x010fe4000800000a */
[----:B------:R-:W4:Y:S02]  /*0390*/  LDS R9, [R4+0x8] ;  /* 0x0000080004097984 */ /* 0x000f240000000800 */
[----:B------:R-:W-:-:S02]  /*03a0*/  FFMA R11, R12, UR18, R11 ;  /* 0x000000120c0b7c23 */ /* 0x000fc4000800000b */
[----:B------:R-:W4:Y:S02]  /*03b0*/  LDS R10, [R4+0x78] ;  /* 0x00007800040a7984 */ /* 0x000f240000000800 */
[----:B------:R-:W-:Y:S02]  /*03c0*/  FFMA R11, R14, UR19, R11 ;  /* 0x000000130e0b7c23 */ /* 0x000fe4000800000b */
[----:B------:R-:W4:Y:S01]  /*03d0*/  LDS R12, [R4+0x7c] ;  /* 0x00007c00040c7984 */ /* 0x000f220000000800 */
[----:B------:R-:W3:Y:S01]  /*03e0*/  LDCU.128 UR16, c[0x3][0x30] ;  /* 0x00c00600ff1077ac */ /* 0x000ee20008000c00 */
[----:B-----5:R-:W-:Y:S02]  /*03f0*/  FFMA R16, R16, UR12, R11 ;  /* 0x0000000c10107c23 */ /* 0x020fe4000800000b */
[----:B------:R-:W-:Y:S02]  /*0400*/  LDS R17, [R4+0x100] ;  /* 0x0001000004117984 */ /* 0x000fe40000000800 */
[----:B------:R-:W-:-:S02]  /*0410*/  FFMA R15, R5, UR13, R16 ;  /* 0x0000000d050f7c23 */ /* 0x000fc40008000010 */
[----:B------:R-:W5:Y:S04]  /*0420*/  LDS R11, [R4+0x84] ;  /* 0x00008400040b7984 */ /* 0x000f680000000800 */
[----:B------:R-:W5:Y:S01]  /*0430*/  LDS R5, [R4+0x88] ;  /* 0x0000880004057984 */ /* 0x000f620000000800 */
[----:B0-----:R-:W-:-:S03]  /*0440*/  FFMA R15, R0, UR14, R15 ;  /* 0x0000000e000f7c23 */ /* 0x001fc6000800000f */
[----:B------:R-:W-:Y:S01]  /*0450*/  LDS R19, [R4+0x104] ;  /* 0x0001040004137984 */ /* 0x000fe20000000800 */
[----:B-1----:R-:W-:-:S03]  /*0460*/  FFMA R6, R6, UR15, R15 ;  /* 0x0000000f06067c23 */ /* 0x002fc6000800000f */
[----:B------:R-:W0:Y:S01]  /*0470*/  LDS R0, [R4+0xf8] ;  /* 0x0000f80004007984 */ /* 0x000e220000000800 */
[----:B------:R-:W1:Y:S01]  /*0480*/  LDCU.128 UR12, c[0x3][0x40] ;  /* 0x00c00800ff0c77ac */ /* 0x000e620008000c00 */
[----:B---3--:R-:W-:Y:S02]  /*0490*/  FFMA R7, R7, UR16, R6 ;  /* 0x0000001007077c23 */ /* 0x008fe40008000006 */
[----:B------:R-:W3:Y:S02]  /*04a0*/  LDS R15, [R4+0xfc] ;  /* 0x0000fc00040f7984 */ /* 0x000ee40000000800 */
[----:B--2---:R-:W-:Y:S02]  /*04b0*/  FFMA R8, R8, UR17, R7 ;  /* 0x0000001108087c23 */ /* 0x004fe40008000007 */
[----:B------:R-:W2:Y:S01]  /*04c0*/  LDS R21, [R4+0x108] ;  /* 0x0001080004157984 */ /* 0x000ea20000000800 */
[----:B------:R-:W0:Y:S01]  /*04d0*/  LDC.64 R6, c[0x0][0x388] ;  /* 0x0000e200ff067b82 */ /* 0x000e220000000a00 */
[----:B----4-:R-:W-:-:S04]  /*04e0*/  FFMA R9, R9, UR18, R8 ;  /* 0x0000001209097c23 */ /* 0x010fc80008000008 */
[----:B------:R-:W-:Y:S01]  /*04f0*/  FFMA R9, R10, UR19, R9 ;  /* 0x000000130a097c23 */ /* 0x000fe20008000009 */
[----:B------:R-:W4:Y:S03]  /*0500*/  LDCU.128 UR16, c[0x3][0x50] ;  /* 0x00c00a00ff1077ac */ /* 0x000f260008000c00 */
[----:B-1----:R-:W-:-:S04]  /*0510*/  FFMA R12, R12, UR12, R9 ;  /* 0x0000000c0c0c7c23 */ /* 0x002fc80008000009 */
[----:B------:R-:W-:-:S04]  /*0520*/  FFMA R12, R13, UR13, R12 ;  /* 0x0000000d0d0c7c23 */ /* 0x000fc8000800000c */
[----:B-----5:R-:W-:-:S04]  /*0530*/  FFMA R12, R11, UR14, R12 ;  /* 0x0000000e0b0c7c23 */ /* 0x020fc8000800000c */
[----:B------:R-:W-:Y:S01]  /*0540*/  FFMA R5, R5, UR15, R12 ;  /* 0x0000000f05057c23 */ /* 0x000fe2000800000c */
[----:B0-----:R-:W-:-:S04]  /*0550*/  IMAD.WIDE R6, R3, 0x4, R6 ;  /* 0x0000000403067825 */ /* 0x001fc800078e0206 */
[----:B----4-:R-:W-:-:S04]  /*0560*/  FFMA R0, R0, UR16, R5 ;  /* 0x0000001000007c23 */ /* 0x010fc80008000005 */
[----:B---3--:R-:W-:-:S04]  /*0570*/  FFMA R0, R15, UR17, R0 ;  /* 0x000000110f007c23 */ /* 0x008fc80008000000 */
[----:B------:R-:W-:-:S04]  /*0580*/  FFMA R0, R17, UR18, R0 ;  /* 0x0000001211007c23 */ /* 0x000fc80008000000 */
[----:B------:R-:W-:-:S04]  /*0590*/  FFMA R0, R19, UR19, R0 ;  /* 0x0000001313007c23 */ /* 0x000fc80008000000 */
[----:B--2---:R-:W-:-:S05]  /*05a0*/  FFMA R21, R21, UR4, R0 ;  /* 0x0000000415157c23 */ /* 0x004fca0008000000 */
[----:B------:R-:W-:Y:S01]  /*05b0*/  STG.E desc[UR6][R6.64], R21 ;  /* 0x0000001506007986 */ /* 0x000fe2000c101906 */
[----:B------:R-:W-:Y:S05]  /*05c0*/  EXIT ;  /* 0x000000000000794d */ /* 0x000fea0003800000 */
.L_x_0:
[----:B------:R-:W-:-:S00]  /*05d0*/  BRA `(.L_x_0) ;  /* 0xfffffffc00fc7947 */ /* 0x000fc0000383ffff */
[----:B------:R-:W-:-:S00]  /*05e0*/  NOP ;  /* 0x0000000000007918 */ /* 0x000fc00000000000 */
        /* <DEDUP_REMOVED lines=9> */
.L_x_1:


//--------------------- .nv.shared._Z23convolution_with_tilingPfS_ii --------------------------
	.section	.nv.shared._Z23convolution_with_tilingPfS_ii,"aw",@nobits
	.sectionflags	@""
	.align	4
.nv.shared._Z23convolution_with_tilingPfS_ii:
	.zero		5120


//--------------------- .nv.shared.reserved.0     --------------------------
	.section	.nv.shared.reserved.0,"aw",@nobits
	.weak		__nv_reservedSMEM_offset_0_alias
	.size		__nv_reservedSMEM_offset_0_alias, 0, 64
	.other		__nv_reservedSMEM_offset_0_alias,@"STO_CUDA_RESERVED_SHARED STV_DEFAULT"
__nv_reservedSMEM_offset_0_alias:
	.zero		0
	.zero		64


//--------------------- .nv.constant0._Z23convolution_with_tilingPfS_ii --------------------------
	.section	.nv.constant0._Z23convolution_with_tilingPfS_ii,"a",@progbits
	.sectionflags	@""
	.align	4
.nv.constant0._Z23convolution_with_tilingPfS_ii:
	.zero		920


//--------------------- SYMBOLS --------------------------

	.type		.nv.reservedSmem.offset0,@object
	.size		.nv.reservedSmem.offset0,0x4
	.type		.nv.reservedSmem.cap,@object
	.size		.nv.reservedSmem.cap,0x4
